	.headerflags	@"EF_CUDA_TEXMODE_UNIFIED EF_CUDA_64BIT_ADDRESS EF_CUDA_ACCELERATORS EF_CUDA_SM90 EF_CUDA_VIRTUAL_SM(EF_CUDA_SM90)"
	.elftype	@"ET_EXEC"


//--------------------- .nv.info                  --------------------------
	.section	.nv.info,"",@"SHT_CUDA_INFO"
	.align	4


	//----- nvinfo : EIATTR_REGCOUNT
	.align		4
        /*0000*/ 	.byte	0x04, 0x2f
        /*0002*/ 	.short	(.L_1 - .L_0)
	.align		4
.L_0:
        /*0004*/ 	.word	index@(triton_poi_fused__unsafe_index_add_mul_sub_3)
        /*0008*/ 	.word	0x00000020


	//----- nvinfo : EIATTR_MIN_STACK_SIZE
	.align		4
.L_1:
        /*000c*/ 	.byte	0x04, 0x12
        /*000e*/ 	.short	(.L_3 - .L_2)
	.align		4
.L_2:
        /*0010*/ 	.word	index@(triton_poi_fused__unsafe_index_add_mul_sub_3)
        /*0014*/ 	.word	0x00000000


	//----- nvinfo : EIATTR_FRAME_SIZE
	.align		4
.L_3:
        /*0018*/ 	.byte	0x04, 0x11
        /*001a*/ 	.short	(.L_5 - .L_4)
	.align		4
.L_4:
        /*001c*/ 	.word	index@(triton_poi_fused__unsafe_index_add_mul_sub_3)
        /*0020*/ 	.word	0x00000000


	//----- nvinfo : EIATTR_MIN_STACK_SIZE
	.align		4
.L_5:
        /*0024*/ 	.byte	0x04, 0x12
        /*0026*/ 	.short	(.L_7 - .L_6)
	.align		4
.L_6:
        /*0028*/ 	.word	index@(triton_poi_fused__unsafe_index_add_mul_sub_3)
        /*002c*/ 	.word	0x00000000
.L_7:


//--------------------- .nv.info.triton_poi_fused__unsafe_index_add_mul_sub_3 --------------------------
	.section	.nv.info.triton_poi_fused__unsafe_index_add_mul_sub_3,"",@"SHT_CUDA_INFO"
	.sectionflags	@""
	.align	4


	//----- nvinfo : EIATTR_CUDA_API_VERSION
	.align		4
        /*0000*/ 	.byte	0x04, 0x37
        /*0002*/ 	.short	(.L_9 - .L_8)
.L_8:
        /*0004*/ 	.word	0x0000007c


	//----- nvinfo : EIATTR_KPARAM_INFO
	.align		4
.L_9:
        /*0008*/ 	.byte	0x04, 0x17
        /*000a*/ 	.short	(.L_11 - .L_10)
.L_10:
        /*000c*/ 	.word	0x00000000
        /*0010*/ 	.short	0x000b
        /*0012*/ 	.short	0x0058
        /*0014*/ 	.byte	0x00, 0xf0, 0x11, 0x00


	//----- nvinfo : EIATTR_KPARAM_INFO
	.align		4
.L_11:
        /*0018*/ 	.byte	0x04, 0x17
        /*001a*/ 	.short	(.L_13 - .L_12)
.L_12:
        /*001c*/ 	.word	0x00000000
        /*0020*/ 	.short	0x000a
        /*0022*/ 	.short	0x0050
        /*0024*/ 	.byte	0x00, 0xf4, 0x21, 0x00


	//----- nvinfo : EIATTR_KPARAM_INFO
	.align		4
.L_13:
        /*0028*/ 	.byte	0x04, 0x17
        /*002a*/ 	.short	(.L_15 - .L_14)
.L_14:
        /*002c*/ 	.word	0x00000000
        /*0030*/ 	.short	0x0009
        /*0032*/ 	.short	0x0048
        /*0034*/ 	.byte	0x00, 0xf4, 0x21, 0x00


	//----- nvinfo : EIATTR_KPARAM_INFO
	.align		4
.L_15:
        /*0038*/ 	.byte	0x04, 0x17
        /*003a*/ 	.short	(.L_17 - .L_16)
.L_16:
        /*003c*/ 	.word	0x00000000
        /*0040*/ 	.short	0x0008
        /*0042*/ 	.short	0x0040
        /*0044*/ 	.byte	0x00, 0xf4, 0x21, 0x00


	//----- nvinfo : EIATTR_KPARAM_INFO
	.align		4
.L_17:
        /*0048*/ 	.byte	0x04, 0x17
        /*004a*/ 	.short	(.L_19 - .L_18)
.L_18:
        /*004c*/ 	.word	0x00000000
        /*0050*/ 	.short	0x0007
        /*0052*/ 	.short	0x0038
        /*0054*/ 	.byte	0x00, 0xf4, 0x21, 0x00


	//----- nvinfo : EIATTR_KPARAM_INFO
	.align		4
.L_19:
        /*0058*/ 	.byte	0x04, 0x17
        /*005a*/ 	.short	(.L_21 - .L_20)
.L_20:
        /*005c*/ 	.word	0x00000000
        /*0060*/ 	.short	0x0006
        /*0062*/ 	.short	0x0030
        /*0064*/ 	.byte	0x00, 0xf4, 0x21, 0x00


	//----- nvinfo : EIATTR_KPARAM_INFO
	.align		4
.L_21:
        /*0068*/ 	.byte	0x04, 0x17
        /*006a*/ 	.short	(.L_23 - .L_22)
.L_22:
        /*006c*/ 	.word	0x00000000
        /*0070*/ 	.short	0x0005
        /*0072*/ 	.short	0x0028
        /*0074*/ 	.byte	0x00, 0xf4, 0x21, 0x00


	//----- nvinfo : EIATTR_KPARAM_INFO
	.align		4
.L_23:
        /*0078*/ 	.byte	0x04, 0x17
        /*007a*/ 	.short	(.L_25 - .L_24)
.L_24:
        /*007c*/ 	.word	0x00000000
        /*0080*/ 	.short	0x0004
        /*0082*/ 	.short	0x0020
        /*0084*/ 	.byte	0x00, 0xf4, 0x21, 0x00


	//----- nvinfo : EIATTR_KPARAM_INFO
	.align		4
.L_25:
        /*0088*/ 	.byte	0x04, 0x17
        /*008a*/ 	.short	(.L_27 - .L_26)
.L_26:
        /*008c*/ 	.word	0x00000000
        /*0090*/ 	.short	0x0003
        /*0092*/ 	.short	0x0018
        /*0094*/ 	.byte	0x00, 0xf4, 0x21, 0x00


	//----- nvinfo : EIATTR_KPARAM_INFO
	.align		4
.L_27:
        /*0098*/ 	.byte	0x04, 0x17
        /*009a*/ 	.short	(.L_29 - .L_28)
.L_28:
        /*009c*/ 	.word	0x00000000
        /*00a0*/ 	.short	0x0002
        /*00a2*/ 	.short	0x0010
        /*00a4*/ 	.byte	0x00, 0xf4, 0x21, 0x00


	//----- nvinfo : EIATTR_KPARAM_INFO
	.align		4
.L_29:
        /*00a8*/ 	.byte	0x04, 0x17
        /*00aa*/ 	.short	(.L_31 - .L_30)
.L_30:
        /*00ac*/ 	.word	0x00000000
        /*00b0*/ 	.short	0x0001
        /*00b2*/ 	.short	0x0008
        /*00b4*/ 	.byte	0x00, 0xf4, 0x21, 0x00


	//----- nvinfo : EIATTR_KPARAM_INFO
	.align		4
.L_31:
        /*00b8*/ 	.byte	0x04, 0x17
        /*00ba*/ 	.short	(.L_33 - .L_32)
.L_32:
        /*00bc*/ 	.word	0x00000000
        /*00c0*/ 	.short	0x0000
        /*00c2*/ 	.short	0x0000
        /*00c4*/ 	.byte	0x00, 0xf4, 0x21, 0x00


	//----- nvinfo : EIATTR_SPARSE_MMA_MASK
	.align		4
.L_33:
        /*00c8*/ 	.byte	0x03, 0x50
        /*00ca*/ 	.short	0x0000


	//----- nvinfo : EIATTR_MAXREG_COUNT
	.align		4
        /*00cc*/ 	.byte	0x03, 0x1b
        /*00ce*/ 	.short	0x00ff


	//----- nvinfo : EIATTR_EXIT_INSTR_OFFSETS
	.align		4
        /*00d0*/ 	.byte	0x04, 0x1c
        /*00d2*/ 	.short	(.L_35 - .L_34)


	//   ....[0]....
.L_34:
        /*00d4*/ 	.word	0x00000910


	//----- nvinfo : EIATTR_REQNTID
	.align		4
.L_35:
        /*00d8*/ 	.byte	0x04, 0x10
        /*00da*/ 	.short	(.L_37 - .L_36)
.L_36:
        /*00dc*/ 	.word	0x00000080
        /*00e0*/ 	.word	0x00000001
        /*00e4*/ 	.word	0x00000001


	//----- nvinfo : EIATTR_CBANK_PARAM_SIZE
	.align		4
.L_37:
        /*00e8*/ 	.byte	0x03, 0x19
        /*00ea*/ 	.short	0x005c


	//----- nvinfo : EIATTR_PARAM_CBANK
	.align		4
        /*00ec*/ 	.byte	0x04, 0x0a
        /*00ee*/ 	.short	(.L_39 - .L_38)
	.align		4
.L_38:
        /*00f0*/ 	.word	index@(.nv.constant0.triton_poi_fused__unsafe_index_add_mul_sub_3)
        /*00f4*/ 	.short	0x0210
        /*00f6*/ 	.short	0x005c


	//----- nvinfo : EIATTR_SW_WAR
	.align		4
.L_39:
        /*00f8*/ 	.byte	0x04, 0x36
        /*00fa*/ 	.short	(.L_41 - .L_40)
.L_40:
        /*00fc*/ 	.word	0x00000008
.L_41:


//--------------------- .nv.callgraph             --------------------------
	.section	.nv.callgraph,"",@"SHT_CUDA_CALLGRAPH"
	.align	4
	.sectionentsize	8
	.align		4
        /*0000*/ 	.word	0x00000000
	.align		4
        /*0004*/ 	.word	0xffffffff
	.align		4
        /*0008*/ 	.word	0x00000000
	.align		4
        /*000c*/ 	.word	0xfffffffe
	.align		4
        /*0010*/ 	.word	0x00000000
	.align		4
        /*0014*/ 	.word	0xfffffffd
	.align		4
        /*0018*/ 	.word	0x00000000
	.align		4
        /*001c*/ 	.word	0xfffffffc


//--------------------- .text.triton_poi_fused__unsafe_index_add_mul_sub_3 --------------------------
	.section	.text.triton_poi_fused__unsafe_index_add_mul_sub_3,"ax",@progbits
	.align	128
        .global         triton_poi_fused__unsafe_index_add_mul_sub_3
        .type           triton_poi_fused__unsafe_index_add_mul_sub_3,@function
        .size           triton_poi_fused__unsafe_index_add_mul_sub_3,(.L_x_1 - triton_poi_fused__unsafe_index_add_mul_sub_3)
        .other          triton_poi_fused__unsafe_index_add_mul_sub_3,@"STO_CUDA_ENTRY STV_DEFAULT"
triton_poi_fused__unsafe_index_add_mul_sub_3:
.text.triton_poi_fused__unsafe_index_add_mul_sub_3:
[----:B------:R-:W-:Y:S01]  /*0000*/  LDC R1, c[0x0][0x28] ;  /* 0x00000a00ff017b82 */ /* 0x000fe20000000800 */
[----:B------:R-:W1:Y:S07]  /*0010*/  S2R R2, SR_TID.X ;  /* 0x0000000000027919 */ /* 0x000e6e0000002100 */
[----:B------:R-:W2:Y:S01]  /*0020*/  LDC.64 R8, c[0x0][0x228] ;  /* 0x00008a00ff087b82 */ /* 0x000ea20000000a00 */
[----:B------:R-:W-:Y:S01]  /*0030*/  ULDC.64 UR4, c[0x0][0x208] ;  /* 0x0000820000047ab9 */ /* 0x000fe20000000a00 */
[----:B------:R-:W-:Y:S01]  /*0040*/  ULDC.64 UR6, c[0x0][0x230] ;  /* 0x00008c0000067ab9 */ /* 0x000fe20000000a00 */
[----:B------:R-:W3:Y:S05]  /*0050*/  S2R R3, SR_CTAID.X ;  /* 0x0000000000037919 */ /* 0x000eea0000002500 */
[----:B------:R-:W4:Y:S08]  /*0060*/  LDC.64 R12, c[0x0][0x218] ;  /* 0x00008600ff0c7b82 */ /* 0x000f300000000a00 */
[----:B------:R-:W5:Y:S08]  /*0070*/  LDC.64 R14, c[0x0][0x238] ;  /* 0x00008e00ff0e7b82 */ /* 0x000f700000000a00 */
[----:B------:R-:W4:Y:S01]  /*0080*/  LDC.64 R6, c[0x0][0x220] ;  /* 0x00008800ff067b82 */ /* 0x000f220000000a00 */
[----:B-1----:R-:W-:-:S07]  /*0090*/  LOP3.LUT R2, R2, 0x7f, RZ, 0xc0, !PT ;  /* 0x0000007f02027812 */ /* 0x002fce00078ec0ff */
[----:B------:R-:W1:Y:S01]  /*00a0*/  LDC.64 R28, c[0x0][0x258] ;  /* 0x00009600ff1c7b82 */ /* 0x000e620000000a00 */
[----:B---3--:R-:W-:Y:S01]  /*00b0*/  SHF.R.S32.HI R11, RZ, 0x18, R3 ;  /* 0x00000018ff0b7819 */ /* 0x008fe20000011403 */
[----:B------:R-:W-:-:S03]  /*00c0*/  IMAD R2, R3, 0x80, R2 ;  /* 0x0000008003027824 */ /* 0x000fc600078e0202 */
[----:B------:R-:W-:Y:S02]  /*00d0*/  SGXT R11, R11, 0x1 ;  /* 0x000000010b0b781a */ /* 0x000fe40000000200 */
[----:B------:R-:W-:Y:S02]  /*00e0*/  SHF.R.S32.HI R3, RZ, 0x1f, R2 ;  /* 0x0000001fff037819 */ /* 0x000fe40000011402 */
[-C--:B------:R-:W-:Y:S02]  /*00f0*/  LEA.HI R0, R11, R2.reuse, RZ, 0x6 ;  /* 0x000000020b007211 */ /* 0x080fe400078f30ff */
[----:B------:R-:W-:Y:S02]  /*0100*/  LEA.HI R3, R3, R2, RZ, 0x3 ;  /* 0x0000000203037211 */ /* 0x000fe400078f18ff */
[----:B------:R-:W-:Y:S02]  /*0110*/  SHF.R.S32.HI R0, RZ, 0x6, R0 ;  /* 0x00000006ff007819 */ /* 0x000fe40000011400 */
[----:B------:R-:W-:-:S02]  /*0120*/  LOP3.LUT R5, R3, 0xfffffff8, RZ, 0xc0, !PT ;  /* 0xfffffff803057812 */ /* 0x000fc400078ec0ff */
[----:B------:R-:W-:Y:S02]  /*0130*/  SHF.R.S32.HI R16, RZ, 0x3, R3 ;  /* 0x00000003ff107819 */ /* 0x000fe40000011403 */
[----:B------:R-:W-:Y:S01]  /*0140*/  LEA.HI R3, R0, R0, RZ, 0x3 ;  /* 0x0000000000037211 */ /* 0x000fe200078f18ff */
[----:B------:R-:W-:Y:S02]  /*0150*/  IMAD.IADD R10, R2, 0x1, -R5 ;  /* 0x00000001020a7824 */ /* 0x000fe400078e0a05 */
[----:B------:R-:W3:Y:S01]  /*0160*/  LDC.64 R4, c[0x0][0x248] ;  /* 0x00009200ff047b82 */ /* 0x000ee20000000a00 */
[----:B------:R-:W-:Y:S01]  /*0170*/  LOP3.LUT R3, R3, 0xfffffff8, RZ, 0xc0, !PT ;  /* 0xfffffff803037812 */ /* 0x000fe200078ec0ff */
[----:B--2---:R-:W-:Y:S01]  /*0180*/  IMAD.WIDE R18, R10, 0x8, R8 ;  /* 0x000000080a127825 */ /* 0x004fe200078e0208 */
[----:B------:R-:W-:-:S05]  /*0190*/  LEA.HI R9, R16, R16, RZ, 0x3 ;  /* 0x0000001010097211 */ /* 0x000fca00078f18ff */
[----:B------:R-:W2:Y:S01]  /*01a0*/  LDG.E.EL.64 R18, desc[UR4][R18.64] ;  /* 0x0000000412127981 */ /* 0x000ea2000c2e1b00 */
[----:B------:R-:W-:Y:S01]  /*01b0*/  LOP3.LUT R9, R9, 0xfffffff8, RZ, 0xc0, !PT ;  /* 0xfffffff809097812 */ /* 0x000fe200078ec0ff */
[----:B------:R-:W-:Y:S02]  /*01c0*/  IMAD.IADD R8, R0, 0x1, -R3 ;  /* 0x0000000100087824 */ /* 0x000fe400078e0a03 */
[----:B-----5:R-:W-:-:S04]  /*01d0*/  IMAD.WIDE R24, R10, 0x8, R14 ;  /* 0x000000080a187825 */ /* 0x020fc800078e020e */
[----:B------:R-:W-:Y:S02]  /*01e0*/  IMAD.IADD R9, R16, 0x1, -R9 ;  /* 0x0000000110097824 */ /* 0x000fe400078e0a09 */
[C---:B----4-:R-:W-:Y:S02]  /*01f0*/  IMAD.WIDE R16, R8.reuse, 0x8, R12 ;  /* 0x0000000808107825 */ /* 0x050fe400078e020c */
[----:B------:R-:W4:Y:S02]  /*0200*/  LDC.64 R12, c[0x0][0x250] ;  /* 0x00009400ff0c7b82 */ /* 0x000f240000000a00 */
[----:B0-----:R-:W-:Y:S02]  /*0210*/  IMAD.WIDE R22, R9, 0x8, R6 ;  /* 0x0000000809167825 */ /* 0x001fe400078e0206 */
[----:B------:R-:W5:Y:S02]  /*0220*/  LDG.E.EL.64 R16, desc[UR4][R16.64] ;  /* 0x0000000410107981 */ /* 0x000f64000c2e1b00 */
[----:B---3--:R-:W-:-:S02]  /*0230*/  IMAD.WIDE R14, R8, 0x8, R4 ;  /* 0x00000008080e7825 */ /* 0x008fc400078e0204 */
[----:B------:R5:W3:Y:S04]  /*0240*/  LDG.E.EL.64 R6, desc[UR4][R24.64] ;  /* 0x0000000418067981 */ /* 0x000ae8000c2e1b00 */
[----:B------:R-:W3:Y:S04]  /*0250*/  LDG.E.EL.64 R4, desc[UR4][R22.64] ;  /* 0x0000000416047981 */ /* 0x000ee8000c2e1b00 */
[----:B------:R-:W3:Y:S01]  /*0260*/  LDG.E.EL.64 R14, desc[UR4][R14.64] ;  /* 0x000000040e0e7981 */ /* 0x000ee2000c2e1b00 */
[----:B----4-:R-:W-:-:S06]  /*0270*/  IMAD.WIDE R12, R9, 0x8, R12 ;  /* 0x00000008090c7825 */ /* 0x010fcc00078e020c */
[----:B------:R-:W4:Y:S01]  /*0280*/  LDG.E.EL.64 R12, desc[UR4][R12.64] ;  /* 0x000000040c0c7981 */ /* 0x000f22000c2e1b00 */
[----:B------:R-:W-:-:S04]  /*0290*/  LEA.HI R11, R11, R2, RZ, 0x9 ;  /* 0x000000020b0b7211 */ /* 0x000fc800078f48ff */
[----:B------:R-:W-:-:S05]  /*02a0*/  SHF.R.S32.HI R11, RZ, 0x9, R11 ;  /* 0x00000009ff0b7819 */ /* 0x000fca000001140b */
[----:B------:R-:W-:Y:S02]  /*02b0*/  IMAD.SHL.U32 R11, R11, 0x40, RZ ;  /* 0x000000400b0b7824 */ /* 0x000fe400078e00ff */
[----:B-1----:R-:W-:Y:S01]  /*02c0*/  IMAD.WIDE R28, R9, 0x4, R28 ;  /* 0x00000004091c7825 */ /* 0x002fe200078e021c */
[----:B--2---:R-:W-:-:S04]  /*02d0*/  SHF.R.U32.HI R21, RZ, 0x1b, R19 ;  /* 0x0000001bff157819 */ /* 0x004fc80000011613 */
[----:B------:R-:W-:-:S04]  /*02e0*/  LOP3.LUT R21, R21, 0x10, RZ, 0xc0, !PT ;  /* 0x0000001015157812 */ /* 0x000fc800078ec0ff */
[----:B------:R-:W-:-:S04]  /*02f0*/  IADD3 R21, P0, R21, UR6, RZ ;  /* 0x0000000615157c10 */ /* 0x000fc8000ff1e0ff */
[----:B------:R-:W-:Y:S01]  /*0300*/  LEA R21, P1, R18, R21, 0x2 ;  /* 0x0000001512157211 */ /* 0x000fe200078210ff */
[----:B------:R-:W-:Y:S01]  /*0310*/  IMAD.X R3, RZ, RZ, UR7, P0 ;  /* 0x00000007ff037e24 */ /* 0x000fe200080e06ff */
[----:B-----5:R-:W-:-:S04]  /*0320*/  SHF.R.U32.HI R25, RZ, 0x1d, R17 ;  /* 0x0000001dff197819 */ /* 0x020fc80000011611 */
[----:B------:R-:W-:Y:S02]  /*0330*/  LEA.HI.X R0, R18, R3, R19, 0x2, P1 ;  /* 0x0000000312007211 */ /* 0x000fe400008f1413 */
[----:B------:R-:W-:Y:S02]  /*0340*/  LOP3.LUT R25, R25, 0x4, RZ, 0xc0, !PT ;  /* 0x0000000419197812 */ /* 0x000fe400078ec0ff */
[----:B---3--:R-:W-:Y:S02]  /*0350*/  SHF.R.U32.HI R19, RZ, 0x1b, R7 ;  /* 0x0000001bff137819 */ /* 0x008fe40000011607 */
[----:B------:R-:W-:Y:S02]  /*0360*/  SHF.R.U32.HI R23, RZ, 0x1d, R5 ;  /* 0x0000001dff177819 */ /* 0x000fe40000011605 */
[----:B------:R-:W-:Y:S02]  /*0370*/  IADD3 R16, P0, R16, R25, RZ ;  /* 0x0000001910107210 */ /* 0x000fe40007f1e0ff */
[----:B------:R-:W-:-:S02]  /*0380*/  SHF.R.U32.HI R3, RZ, 0x1d, R15 ;  /* 0x0000001dff037819 */ /* 0x000fc4000001160f */
[----:B------:R-:W-:Y:S01]  /*0390*/  LOP3.LUT R19, R19, 0x10, RZ, 0xc0, !PT ;  /* 0x0000001013137812 */ /* 0x000fe200078ec0ff */
[----:B------:R-:W-:Y:S01]  /*03a0*/  IMAD.X R17, RZ, RZ, R17, P0 ;  /* 0x000000ffff117224 */ /* 0x000fe200000e0611 */
[----:B------:R-:W-:Y:S02]  /*03b0*/  LOP3.LUT R23, R23, 0x4, RZ, 0xc0, !PT ;  /* 0x0000000417177812 */ /* 0x000fe400078ec0ff */
[----:B------:R-:W-:Y:S02]  /*03c0*/  LOP3.LUT R3, R3, 0x4, RZ, 0xc0, !PT ;  /* 0x0000000403037812 */ /* 0x000fe400078ec0ff */
[----:B------:R-:W-:Y:S02]  /*03d0*/  IADD3 R19, P1, R19, UR6, RZ ;  /* 0x0000000613137c10 */ /* 0x000fe4000ff3e0ff */
[----:B------:R-:W-:Y:S01]  /*03e0*/  IADD3 R24, P0, R4, R23, RZ ;  /* 0x0000001704187210 */ /* 0x000fe20007f1e0ff */
[----:B------:R-:W-:Y:S01]  /*03f0*/  IMAD.SHL.U32 R4, R16, 0x40, RZ ;  /* 0x0000004010047824 */ /* 0x000fe200078e00ff */
[----:B------:R-:W-:-:S02]  /*0400*/  IADD3 R14, P2, R14, R3, RZ ;  /* 0x000000030e0e7210 */ /* 0x000fc40007f5e0ff */
[----:B------:R-:W-:Y:S02]  /*0410*/  IADD3.X R23, RZ, UR7, RZ, P1, !PT ;  /* 0x00000007ff177c10 */ /* 0x000fe40008ffe4ff */
[----:B------:R-:W-:Y:S01]  /*0420*/  LEA R3, P1, R6, R19, 0x2 ;  /* 0x0000001306037211 */ /* 0x000fe200078210ff */
[----:B------:R-:W-:Y:S01]  /*0430*/  IMAD.X R19, RZ, RZ, R5, P0 ;  /* 0x000000ffff137224 */ /* 0x000fe200000e0605 */
[----:B------:R-:W-:Y:S01]  /*0440*/  SHF.L.U64.HI R20, R16, 0x6, R17 ;  /* 0x0000000610147819 */ /* 0x000fe20000010211 */
[----:B------:R-:W-:Y:S01]  /*0450*/  IMAD.X R5, RZ, RZ, R15, P2 ;  /* 0x000000ffff057224 */ /* 0x000fe200010e060f */
[----:B------:R-:W-:Y:S01]  /*0460*/  LEA.HI.X R6, R6, R23, R7, 0x2, P1 ;  /* 0x0000001706067211 */ /* 0x000fe200008f1407 */
[----:B------:R-:W-:Y:S01]  /*0470*/  IMAD.SHL.U32 R7, R14, 0x40, RZ ;  /* 0x000000400e077824 */ /* 0x000fe200078e00ff */
[C---:B------:R-:W-:Y:S01]  /*0480*/  SHF.L.U64.HI R15, R24.reuse, 0x4, R19 ;  /* 0x00000004180f7819 */ /* 0x040fe20000010213 */
[----:B------:R-:W-:Y:S01]  /*0490*/  IMAD.SHL.U32 R24, R24, 0x10, RZ ;  /* 0x0000001018187824 */ /* 0x000fe200078e00ff */
[----:B----4-:R-:W-:-:S02]  /*04a0*/  SHF.R.U32.HI R23, RZ, 0x1d, R13 ;  /* 0x0000001dff177819 */ /* 0x010fc4000001160d */
[----:B------:R-:W-:Y:S02]  /*04b0*/  SHF.L.U64.HI R5, R14, 0x6, R5 ;  /* 0x000000060e057819 */ /* 0x000fe40000010205 */
[----:B------:R-:W-:Y:S02]  /*04c0*/  IADD3 R18, P0, R24, R21, RZ ;  /* 0x0000001518127210 */ /* 0x000fe40007f1e0ff */
[----:B------:R-:W-:Y:S02]  /*04d0*/  LOP3.LUT R23, R23, 0x4, RZ, 0xc0, !PT ;  /* 0x0000000417177812 */ /* 0x000fe400078ec0ff */
[----:B------:R-:W-:Y:S02]  /*04e0*/  IADD3.X R14, R15, R0, RZ, P0, !PT ;  /* 0x000000000f0e7210 */ /* 0x000fe400007fe4ff */
[----:B------:R-:W-:Y:S02]  /*04f0*/  IADD3 R16, P0, R4, R18, RZ ;  /* 0x0000001204107210 */ /* 0x000fe40007f1e0ff */
[----:B------:R-:W-:-:S02]  /*0500*/  IADD3 R18, P2, R7, R18, RZ ;  /* 0x0000001207127210 */ /* 0x000fc40007f5e0ff */
[----:B------:R-:W-:Y:S01]  /*0510*/  IADD3 R24, P1, R3, R24, RZ ;  /* 0x0000001803187210 */ /* 0x000fe20007f3e0ff */
[--C-:B------:R-:W-:Y:S01]  /*0520*/  IMAD.X R17, R20, 0x1, R14.reuse, P0 ;  /* 0x0000000114117824 */ /* 0x100fe200000e060e */
[----:B------:R-:W-:Y:S01]  /*0530*/  IADD3 R23, P0, R12, R23, RZ ;  /* 0x000000170c177210 */ /* 0x000fe20007f1e0ff */
[C---:B------:R-:W-:Y:S01]  /*0540*/  IMAD.X R19, R5.reuse, 0x1, R14, P2 ;  /* 0x0000000105137824 */ /* 0x040fe200010e060e */
[----:B------:R-:W-:Y:S01]  /*0550*/  IADD3 R12, P2, R7, R24, RZ ;  /* 0x00000018070c7210 */ /* 0x000fe20007f5e0ff */
[----:B------:R-:W-:Y:S01]  /*0560*/  IMAD.X R22, R6, 0x1, R15, P1 ;  /* 0x0000000106167824 */ /* 0x000fe200008e060f */
[----:B------:R-:W-:Y:S01]  /*0570*/  IADD3 R14, P1, R24, R4, RZ ;  /* 0x00000004180e7210 */ /* 0x000fe20007f3e0ff */
[----:B------:R-:W-:Y:S02]  /*0580*/  IMAD.X R24, RZ, RZ, R13, P0 ;  /* 0x000000ffff187224 */ /* 0x000fe400000e060d */
[----:B------:R-:W-:Y:S01]  /*0590*/  IMAD.X R13, R5, 0x1, R22, P2 ;  /* 0x00000001050d7824 */ /* 0x000fe200010e0616 */
[----:B------:R-:W-:Y:S01]  /*05a0*/  IADD3.X R15, R22, R20, RZ, P1, !PT ;  /* 0x00000014160f7210 */ /* 0x000fe20000ffe4ff */
[----:B------:R-:W-:Y:S01]  /*05b0*/  IMAD.WIDE R16, R11, 0x4, R16 ;  /* 0x000000040b107825 */ /* 0x000fe200078e0210 */
[----:B------:R-:W-:-:S03]  /*05c0*/  SHF.L.U64.HI R25, R23, 0x4, R24 ;  /* 0x0000000417197819 */ /* 0x000fc60000010218 */
[----:B------:R-:W-:Y:S02]  /*05d0*/  IMAD.SHL.U32 R24, R23, 0x10, RZ ;  /* 0x0000001017187824 */ /* 0x000fe400078e00ff */
[C---:B------:R-:W-:Y:S01]  /*05e0*/  IMAD.WIDE R22, R11.reuse, 0x4, R12 ;  /* 0x000000040b167825 */ /* 0x040fe200078e020c */
[----:B------:R0:W2:Y:S01]  /*05f0*/  LDG.E.EL R16, desc[UR4][R16.64] ;  /* 0x0000000410107981 */ /* 0x0000a2000c2e1900 */
[----:B------:R-:W1:Y:S01]  /*0600*/  LDC.64 R12, c[0x0][0x240] ;  /* 0x00009000ff0c7b82 */ /* 0x000e620000000a00 */
[----:B------:R-:W-:Y:S01]  /*0610*/  IADD3 R3, P1, R24, R3, RZ ;  /* 0x0000000318037210 */ /* 0x000fe20007f3e0ff */
[----:B------:R-:W-:Y:S01]  /*0620*/  IMAD.WIDE R18, R11, 0x4, R18 ;  /* 0x000000040b127825 */ /* 0x000fe200078e0212 */
[----:B------:R-:W-:Y:S01]  /*0630*/  IADD3 R21, P0, R24, R21, RZ ;  /* 0x0000001518157210 */ /* 0x000fe20007f1e0ff */
[----:B------:R-:W3:Y:S03]  /*0640*/  LDG.E.EL R23, desc[UR4][R22.64] ;  /* 0x0000000416177981 */ /* 0x000ee6000c2e1900 */
[----:B------:R-:W-:Y:S01]  /*0650*/  IADD3 R24, P2, R21, R4, RZ ;  /* 0x0000000415187210 */ /* 0x000fe20007f5e0ff */
[----:B------:R-:W-:-:S02]  /*0660*/  IMAD.X R0, R25, 0x1, R0, P0 ;  /* 0x0000000119007824 */ /* 0x000fc400000e0600 */
[----:B0-----:R-:W-:Y:S01]  /*0670*/  IMAD.X R17, R25, 0x1, R6, P1 ;  /* 0x0000000119117824 */ /* 0x001fe200008e0606 */
[----:B------:R-:W-:Y:S01]  /*0680*/  IADD3 R26, P1, R3, R7, RZ ;  /* 0x00000007031a7210 */ /* 0x000fe20007f3e0ff */
[----:B------:R-:W-:Y:S01]  /*0690*/  IMAD.WIDE R14, R11, 0x4, R14 ;  /* 0x000000040b0e7825 */ /* 0x000fe200078e020e */
[----:B------:R-:W-:Y:S01]  /*06a0*/  IADD3 R6, P0, R21, R7, RZ ;  /* 0x0000000715067210 */ /* 0x000fe20007f1e0ff */
[----:B------:R-:W3:Y:S01]  /*06b0*/  LDG.E.EL R18, desc[UR4][R18.64] ;  /* 0x0000000412127981 */ /* 0x000ee2000c2e1900 */
[----:B------:R-:W-:Y:S01]  /*06c0*/  IADD3 R4, P3, R3, R4, RZ ;  /* 0x0000000403047210 */ /* 0x000fe20007f7e0ff */
[C---:B------:R-:W-:Y:S01]  /*06d0*/  IMAD.X R27, R17.reuse, 0x1, R5, P1 ;  /* 0x00000001111b7824 */ /* 0x040fe200008e0605 */
[----:B------:R-:W-:Y:S01]  /*06e0*/  IADD3.X R7, R0, R5, RZ, P0, !PT ;  /* 0x0000000500077210 */ /* 0x000fe200007fe4ff */
[--C-:B------:R-:W-:Y:S01]  /*06f0*/  IMAD.X R25, R0, 0x1, R20.reuse, P2 ;  /* 0x0000000100197824 */ /* 0x100fe200010e0614 */
[----:B------:R-:W2:Y:S01]  /*0700*/  LDG.E.EL R15, desc[UR4][R14.64] ;  /* 0x000000040e0f7981 */ /* 0x000ea2000c2e1900 */
[----:B------:R-:W-:-:S02]  /*0710*/  IMAD.X R5, R17, 0x1, R20, P3 ;  /* 0x0000000111057824 */ /* 0x000fc400018e0614 */
[----:B------:R-:W0:Y:S01]  /*0720*/  LDC.64 R20, c[0x0][0x260] ;  /* 0x00009800ff147b82 */ /* 0x000e220000000a00 */
[C---:B------:R-:W-:Y:S01]  /*0730*/  IMAD.WIDE R6, R11.reuse, 0x4, R6 ;  /* 0x000000040b067825 */ /* 0x040fe200078e0206 */
[----:B------:R-:W4:Y:S03]  /*0740*/  LDG.E.EL R0, desc[UR4][R28.64] ;  /* 0x000000041c007981 */ /* 0x000f26000c2e1900 */
[C---:B------:R-:W-:Y:S02]  /*0750*/  IMAD.WIDE R24, R11.reuse, 0x4, R24 ;  /* 0x000000040b187825 */ /* 0x040fe400078e0218 */
[----:B------:R-:W5:Y:S02]  /*0760*/  LDG.E.EL R6, desc[UR4][R6.64] ;  /* 0x0000000406067981 */ /* 0x000f64000c2e1900 */
[C---:B------:R-:W-:Y:S02]  /*0770*/  IMAD.WIDE R26, R11.reuse, 0x4, R26 ;  /* 0x000000040b1a7825 */ /* 0x040fe400078e021a */
[----:B------:R-:W4:Y:S02]  /*0780*/  LDG.E.EL R24, desc[UR4][R24.64] ;  /* 0x0000000418187981 */ /* 0x000f24000c2e1900 */
[----:B------:R-:W-:-:S02]  /*0790*/  IMAD.WIDE R4, R11, 0x4, R4 ;  /* 0x000000040b047825 */ /* 0x000fc400078e0204 */
[----:B------:R-:W5:Y:S02]  /*07a0*/  LDG.E.EL R27, desc[UR4][R26.64] ;  /* 0x000000041a1b7981 */ /* 0x000f64000c2e1900 */
[----:B-1----:R-:W-:Y:S02]  /*07b0*/  IMAD.WIDE R12, R10, 0x4, R12 ;  /* 0x000000040a0c7825 */ /* 0x002fe400078e020c */
[----:B------:R-:W4:Y:S04]  /*07c0*/  LDG.E.EL R5, desc[UR4][R4.64] ;  /* 0x0000000404057981 */ /* 0x000f28000c2e1900 */
[----:B------:R-:W4:Y:S01]  /*07d0*/  LDG.E.EL R13, desc[UR4][R12.64] ;  /* 0x000000040c0d7981 */ /* 0x000f22000c2e1900 */
[----:B0-----:R-:W-:Y:S02]  /*07e0*/  IMAD.WIDE R20, R8, 0x4, R20 ;  /* 0x0000000408147825 */ /* 0x001fe400078e0214 */
[----:B------:R-:W0:Y:S04]  /*07f0*/  LDC.64 R8, c[0x0][0x210] ;  /* 0x00008400ff087b82 */ /* 0x000e280000000a00 */
[----:B------:R-:W4:Y:S01]  /*0800*/  LDG.E.EL R20, desc[UR4][R20.64] ;  /* 0x0000000414147981 */ /* 0x000f22000c2e1900 */
[----:B0-----:R-:W-:-:S04]  /*0810*/  IMAD.WIDE R8, R2, 0x4, R8 ;  /* 0x0000000402087825 */ /* 0x001fc800078e0208 */
[----:B---3--:R-:W-:Y:S01]  /*0820*/  FADD R23, -R18, R23 ;  /* 0x0000001712177221 */ /* 0x008fe20000000100 */
[----:B--2---:R-:W-:Y:S01]  /*0830*/  FADD R15, -R16, R15 ;  /* 0x0000000f100f7221 */ /* 0x004fe20000000100 */
[----:B-----5:R-:W-:Y:S01]  /*0840*/  FADD R7, -R6, R27 ;  /* 0x0000001b06077221 */ /* 0x020fe20000000100 */
[----:B----4-:R-:W-:Y:S02]  /*0850*/  FADD R3, -R24, R5 ;  /* 0x0000000518037221 */ /* 0x010fe40000000100 */
[C---:B------:R-:W-:Y:S01]  /*0860*/  FFMA R15, R13.reuse, R15, R16 ;  /* 0x0000000f0d0f7223 */ /* 0x040fe20000000010 */
[C---:B------:R-:W-:Y:S01]  /*0870*/  FFMA R23, R13.reuse, R23, R18 ;  /* 0x000000170d177223 */ /* 0x040fe20000000012 */
[C---:B------:R-:W-:Y:S01]  /*0880*/  FFMA R6, R13.reuse, R7, R6 ;  /* 0x000000070d067223 */ /* 0x040fe20000000006 */
[----:B------:R-:W-:-:S03]  /*0890*/  FFMA R24, R13, R3, R24 ;  /* 0x000000030d187223 */ /* 0x000fc60000000018 */
[----:B------:R-:W-:Y:S01]  /*08a0*/  FADD R6, -R23, R6 ;  /* 0x0000000617067221 */ /* 0x000fe20000000100 */
[----:B------:R-:W-:-:S03]  /*08b0*/  FADD R24, -R15, R24 ;  /* 0x000000180f187221 */ /* 0x000fc60000000100 */
[C---:B------:R-:W-:Y:S01]  /*08c0*/  FFMA R23, R0.reuse, R6, R23 ;  /* 0x0000000600177223 */ /* 0x040fe20000000017 */
[----:B------:R-:W-:-:S04]  /*08d0*/  FFMA R24, R0, R24, R15 ;  /* 0x0000001800187223 */ /* 0x000fc8000000000f */
[----:B------:R-:W-:-:S04]  /*08e0*/  FADD R24, -R23, R24 ;  /* 0x0000001817187221 */ /* 0x000fc80000000100 */
[----:B------:R-:W-:-:S05]  /*08f0*/  FFMA R23, R20, R24, R23 ;  /* 0x0000001814177223 */ /* 0x000fca0000000017 */
[----:B------:R-:W-:Y:S01]  /*0900*/  STG.E desc[UR4][R8.64], R23 ;  /* 0x0000001708007986 */ /* 0x000fe2000c101904 */
[----:B------:R-:W-:Y:S05]  /*0910*/  EXIT ;  /* 0x000000000000794d */ /* 0x000fea0003800000 */
.L_x_0:
[----:B------:R-:W-:-:S00]  /*0920*/  BRA `(.L_x_0) ;  /* 0xfffffffc00fc7947 */ /* 0x000fc0000383ffff */
[----:B------:R-:W-:-:S00]  /*0930*/  NOP ;  /* 0x0000000000007918 */ /* 0x000fc00000000000 */
        /* <DEDUP_REMOVED lines=12> */
.L_x_1:


//--------------------- .nv.constant0.triton_poi_fused__unsafe_index_add_mul_sub_3 --------------------------
	.section	.nv.constant0.triton_poi_fused__unsafe_index_add_mul_sub_3,"a",@progbits
	.sectionflags	@""
	.align	4
.nv.constant0.triton_poi_fused__unsafe_index_add_mul_sub_3:
	.zero		620
